//
// Generated by NVIDIA NVVM Compiler
//
// Compiler Build ID: CL-36424714
// Cuda compilation tools, release 13.0, V13.0.88
// Based on NVVM 20.0.0
//

.version 9.0
.target sm_100
.address_size 64

	// .globl	default_function_kernel

.visible .entry default_function_kernel(
	.param .u64 .ptr .align 1 default_function_kernel_param_0,
	.param .u64 .ptr .align 1 default_function_kernel_param_1
)
.maxntid 50
{
	.reg .pred 	%p<3>;
	.reg .b16 	%rs<13>;
	.reg .b32 	%r<33>;
	.reg .b32 	%f<2>;
	.reg .b64 	%rd<9>;

	ld.param.u64 	%rd1, [default_function_kernel_param_0];
	ld.param.u64 	%rd2, [default_function_kernel_param_1];
	cvta.to.global.u64 	%rd3, %rd2;
	cvta.to.global.u64 	%rd4, %rd1;
	mov.u32 	%r1, %ctaid.x;
	mov.u32 	%r2, %tid.x;
	cvt.u16.u32 	%rs1, %r2;
	mul.lo.s16 	%rs2, %rs1, 26;
	shr.u16 	%rs3, %rs2, 8;
	cvt.u32.u16 	%r3, %rs3;
	mad.lo.s32 	%r4, %r1, 5, %r3;
	shr.u32 	%r5, %r2, 1;
	mad.lo.s32 	%r6, %r1, 25, %r5;
	shr.u32 	%r7, %r6, 1;
	mul.hi.u32 	%r8, %r7, 156180629;
	shr.u32 	%r9, %r8, 1;
	mul.lo.s32 	%r10, %r9, 110;
	sub.s32 	%r11, %r6, %r10;
	cvt.u16.u32 	%rs4, %r11;
	mul.lo.s16 	%rs5, %rs4, 187;
	shr.u16 	%rs6, %rs5, 11;
	and.b16  	%rs7, %rs6, 1;
	setp.eq.b16 	%p1, %rs7, 1;
	selp.b32 	%r12, 440, 0, %p1;
	mad.lo.s32 	%r13, %r1, 6, %r2;
	mul.hi.u32 	%r14, %r13, -1171354717;
	shr.u32 	%r15, %r14, 4;
	mul.lo.s32 	%r16, %r15, 22;
	sub.s32 	%r17, %r13, %r16;
	and.b32  	%r18, %r17, 1;
	setp.eq.b32 	%p2, %r18, 1;
	selp.b32 	%r19, 220, 0, %p2;
	mul.hi.u32 	%r20, %r4, -1171354717;
	shr.u32 	%r21, %r20, 6;
	mul.lo.s32 	%r22, %r21, 88;
	sub.s32 	%r23, %r4, %r22;
	cvt.u16.u32 	%rs8, %r23;
	mul.lo.s16 	%rs9, %rs8, 187;
	shr.u16 	%rs10, %rs9, 12;
	mul.wide.u16 	%r24, %rs10, 55;
	shr.u16 	%rs11, %rs5, 12;
	mul.lo.s16 	%rs12, %rs11, 11;
	cvt.u32.u16 	%r25, %rs12;
	shr.u32 	%r26, %r17, 1;
	add.s32 	%r27, %r19, %r26;
	mad.lo.s32 	%r28, %r21, 935, %r27;
	add.s32 	%r29, %r28, %r12;
	add.s32 	%r30, %r29, %r25;
	add.s32 	%r31, %r30, %r24;
	mul.wide.u32 	%rd5, %r31, 4;
	add.s64 	%rd6, %rd4, %rd5;
	ld.global.nc.f32 	%f1, [%rd6];
	mad.lo.s32 	%r32, %r1, 44, %r13;
	mul.wide.u32 	%rd7, %r32, 4;
	add.s64 	%rd8, %rd3, %rd7;
	st.global.f32 	[%rd8], %f1;
	ret;

}


// ===== COMPILED SASS (sm_100) =====

	.target	sm_100

	.elftype	@"ET_EXEC"


//--------------------- .note.nv.tkinfo           --------------------------
	.section	.note.nv.tkinfo,"",@"SHT_NOTE"
	.sectionflags	@"SHF_NOTE_NV_TKINFO"
	.tkinfo
        /*0018*/ 	.word	0x00000002
        /*0030*/ 	.string	""
        /*0030*/ 	.string	"ptxas"
        /*0030*/ 	.string	"Cuda compilation tools, release 13.0, V13.0.88"
        /*0030*/ 	.string	"Build cuda_13.0.r13.0/compiler.36424714_0"
        /*0030*/ 	.string	"-arch sm_100 -m 64 "



//--------------------- .note.nv.cuinfo           --------------------------
	.section	.note.nv.cuinfo,"",@"SHT_NOTE"
	.sectionflags	@"SHF_NOTE_NV_CUINFO"
        /*0018*/ 	.short	0x0002
        /*001a*/ 	.short	0x0064
        /*001c*/ 	.short	0x0082
	.zero		2


//--------------------- .nv.info                  --------------------------
	.section	.nv.info,"",@"SHT_CUDA_INFO"
	.align	4


	//----- nvinfo : EIATTR_REGCOUNT
	.align		4
        /*0000*/ 	.byte	0x04, 0x2f
        /*0002*/ 	.short	(.L_1 - .L_0)
	.align		4
.L_0:
        /*0004*/ 	.word	index@(default_function_kernel)
        /*0008*/ 	.word	0x0000000c


	//----- nvinfo : EIATTR_FRAME_SIZE
	.align		4
.L_1:
        /*000c*/ 	.byte	0x04, 0x11
        /*000e*/ 	.short	(.L_3 - .L_2)
	.align		4
.L_2:
        /*0010*/ 	.word	index@(default_function_kernel)
        /*0014*/ 	.word	0x00000000


	//----- nvinfo : EIATTR_MIN_STACK_SIZE
	.align		4
.L_3:
        /*0018*/ 	.byte	0x04, 0x12
        /*001a*/ 	.short	(.L_5 - .L_4)
	.align		4
.L_4:
        /*001c*/ 	.word	index@(default_function_kernel)
        /*0020*/ 	.word	0x00000000
.L_5:


//--------------------- .nv.compat                --------------------------
	.section	.nv.compat,"",@"SHT_CUDA_COMPAT_INFO"
	.align	4
        /*0000*/ 	.byte	0x02, 0x09, 0x00, 0x00, 0x02, 0x02, 0x01, 0x00, 0x02, 0x05, 0x05, 0x00, 0x03, 0x07, 0x01, 0x01
        /*0010*/ 	.byte	0x02, 0x03, 0x00, 0x00, 0x02, 0x06, 0x01, 0x00, 0x04, 0x0b, 0x08, 0x00, 0x09, 0x00, 0x00, 0x00
        /*0020*/ 	.byte	0x00, 0x00, 0x00, 0x00


//--------------------- .nv.info.default_function_kernel --------------------------
	.section	.nv.info.default_function_kernel,"",@"SHT_CUDA_INFO"
	.sectionflags	@""
	.align	4


	//----- nvinfo : EIATTR_CUDA_API_VERSION
	.align		4
        /*0000*/ 	.byte	0x04, 0x37
        /*0002*/ 	.short	(.L_7 - .L_6)
.L_6:
        /*0004*/ 	.word	0x00000082


	//----- nvinfo : EIATTR_KPARAM_INFO
	.align		4
.L_7:
        /*0008*/ 	.byte	0x04, 0x17
        /*000a*/ 	.short	(.L_9 - .L_8)
.L_8:
        /*000c*/ 	.word	0x00000000
        /*0010*/ 	.short	0x0001
        /*0012*/ 	.short	0x0008
        /*0014*/ 	.byte	0x00, 0xf5, 0x21, 0x00


	//----- nvinfo : EIATTR_KPARAM_INFO
	.align		4
.L_9:
        /*0018*/ 	.byte	0x04, 0x17
        /*001a*/ 	.short	(.L_11 - .L_10)
.L_10:
        /*001c*/ 	.word	0x00000000
        /*0020*/ 	.short	0x0000
        /*0022*/ 	.short	0x0000
        /*0024*/ 	.byte	0x00, 0xf5, 0x21, 0x00


	//----- nvinfo : EIATTR_SPARSE_MMA_MASK
	.align		4
.L_11:
        /*0028*/ 	.byte	0x03, 0x50
        /*002a*/ 	.short	0x0000


	//----- nvinfo : EIATTR_MAXREG_COUNT
	.align		4
        /*002c*/ 	.byte	0x03, 0x1b
        /*002e*/ 	.short	0x00ff


	//----- nvinfo : EIATTR_MERCURY_ISA_VERSION
	.align		4
        /*0030*/ 	.byte	0x03, 0x5f
        /*0032*/ 	.short	0x0101


	//----- nvinfo : EIATTR_VRC_CTA_INIT_COUNT
	.align		4
        /*0034*/ 	.byte	0x02, 0x4a
	.zero		1
	.zero		1


	//----- nvinfo : EIATTR_EXIT_INSTR_OFFSETS
	.align		4
        /*0038*/ 	.byte	0x04, 0x1c
        /*003a*/ 	.short	(.L_13 - .L_12)


	//   ....[0]....
.L_12:
        /*003c*/ 	.word	0x00000380


	//----- nvinfo : EIATTR_MAX_THREADS
	.align		4
.L_13:
        /*0040*/ 	.byte	0x04, 0x05
        /*0042*/ 	.short	(.L_15 - .L_14)
.L_14:
        /*0044*/ 	.word	0x00000032
        /*0048*/ 	.word	0x00000001
        /*004c*/ 	.word	0x00000001


	//----- nvinfo : EIATTR_CBANK_PARAM_SIZE
	.align		4
.L_15:
        /*0050*/ 	.byte	0x03, 0x19
        /*0052*/ 	.short	0x0010


	//----- nvinfo : EIATTR_PARAM_CBANK
	.align		4
        /*0054*/ 	.byte	0x04, 0x0a
        /*0056*/ 	.short	(.L_17 - .L_16)
	.align		4
.L_16:
        /*0058*/ 	.word	index@(.nv.constant0.default_function_kernel)
        /*005c*/ 	.short	0x0380
        /*005e*/ 	.short	0x0010


	//----- nvinfo : EIATTR_SW_WAR
	.align		4
.L_17:
        /*0060*/ 	.byte	0x04, 0x36
        /*0062*/ 	.short	(.L_19 - .L_18)
.L_18:
        /*0064*/ 	.word	0x00000008
.L_19:


//--------------------- .nv.callgraph             --------------------------
	.section	.nv.callgraph,"",@"SHT_CUDA_CALLGRAPH"
	.align	4
	.sectionentsize	8
	.align		4
        /*0000*/ 	.word	0x00000000
	.align		4
        /*0004*/ 	.word	0xffffffff
	.align		4
        /*0008*/ 	.word	0x00000000
	.align		4
        /*000c*/ 	.word	0xfffffffe
	.align		4
        /*0010*/ 	.word	0x00000000
	.align		4
        /*0014*/ 	.word	0xfffffffd
	.align		4
        /*0018*/ 	.word	0x00000000
	.align		4
        /*001c*/ 	.word	0xfffffffc


//--------------------- .text.default_function_kernel --------------------------
	.section	.text.default_function_kernel,"ax",@progbits
	.align	128
        .global         default_function_kernel
        .type           default_function_kernel,@function
        .size           default_function_kernel,(.L_x_1 - default_function_kernel)
        .other          default_function_kernel,@"STO_CUDA_ENTRY STV_DEFAULT"
default_function_kernel:
.text.default_function_kernel:
[----:B------:R-:W-:Y:S01]  /*0000*/  LDC R1, c[0x0][0x37c] ;  /* 0x0000df00ff017b82 */ /* 0x000fe20000000800 */
[----:B------:R-:W0:Y:S01]  /*0010*/  S2R R7, SR_TID.X ;  /* 0x0000000000077919 */ /* 0x000e220000002100 */
[----:B------:R-:W1:Y:S01]  /*0020*/  LDCU.64 UR4, c[0x0][0x358] ;  /* 0x00006b00ff0477ac */ /* 0x000e620008000a00 */
[----:B------:R-:W2:Y:S01]  /*0030*/  S2R R0, SR_CTAID.X ;  /* 0x0000000000007919 */ /* 0x000ea20000002500 */
[----:B0-----:R-:W-:Y:S02]  /*0040*/  SHF.R.U32.HI R3, RZ, 0x1, R7 ;  /* 0x00000001ff037819 */ /* 0x001fe40000011607 */
[----:B------:R-:W-:-:S03]  /*0050*/  PRMT R2, R7, 0x9910, RZ ;  /* 0x0000991007027816 */ /* 0x000fc600000000ff */
[C---:B--2---:R-:W-:Y:S02]  /*0060*/  IMAD R4, R0.reuse, 0x19, R3 ;  /* 0x0000001900047824 */ /* 0x044fe400078e0203 */
[----:B------:R-:W-:Y:S02]  /*0070*/  IMAD R3, R0, 0x6, R7 ;  /* 0x0000000600037824 */ /* 0x000fe400078e0207 */
[----:B------:R-:W-:Y:S01]  /*0080*/  IMAD R2, R2, 0x1a, RZ ;  /* 0x0000001a02027824 */ /* 0x000fe200078e02ff */
[----:B------:R-:W-:Y:S01]  /*0090*/  SHF.R.U32.HI R5, RZ, 0x1, R4 ;  /* 0x00000001ff057819 */ /* 0x000fe20000011604 */
[----:B------:R-:W-:-:S03]  /*00a0*/  IMAD.HI.U32 R6, R3, -0x45d1745d, RZ ;  /* 0xba2e8ba303067827 */ /* 0x000fc600078e00ff */
[----:B------:R-:W-:Y:S01]  /*00b0*/  LOP3.LUT R2, R2, 0xffff, RZ, 0xc0, !PT ;  /* 0x0000ffff02027812 */ /* 0x000fe200078ec0ff */
[----:B------:R-:W-:Y:S01]  /*00c0*/  IMAD.HI.U32 R5, R5, 0x94f2095, RZ ;  /* 0x094f209505057827 */ /* 0x000fe200078e00ff */
[----:B------:R-:W-:Y:S02]  /*00d0*/  SHF.R.U32.HI R6, RZ, 0x4, R6 ;  /* 0x00000004ff067819 */ /* 0x000fe40000011606 */
[----:B------:R-:W-:Y:S02]  /*00e0*/  SHF.R.U32.HI R2, RZ, 0x8, R2 ;  /* 0x00000008ff027819 */ /* 0x000fe40000011602 */
[----:B------:R-:W-:Y:S01]  /*00f0*/  SHF.R.U32.HI R5, RZ, 0x1, R5 ;  /* 0x00000001ff057819 */ /* 0x000fe20000011605 */
[----:B------:R-:W-:-:S04]  /*0100*/  IMAD R6, R6, -0x16, R3 ;  /* 0xffffffea06067824 */ /* 0x000fc800078e0203 */
[----:B------:R-:W-:Y:S01]  /*0110*/  IMAD R4, R5, -0x6e, R4 ;  /* 0xffffff9205047824 */ /* 0x000fe200078e0204 */
[----:B------:R-:W-:-:S04]  /*0120*/  LOP3.LUT R5, R2, 0xffff, RZ, 0xc0, !PT ;  /* 0x0000ffff02057812 */ /* 0x000fc800078ec0ff */
[----:B------:R-:W-:Y:S01]  /*0130*/  PRMT R2, R4, 0x9910, RZ ;  /* 0x0000991004027816 */ /* 0x000fe200000000ff */
[----:B------:R-:W-:Y:S01]  /*0140*/  IMAD R5, R0, 0x5, R5 ;  /* 0x0000000500057824 */ /* 0x000fe200078e0205 */
[----:B------:R-:W-:Y:S02]  /*0150*/  LOP3.LUT R4, R6, 0x1, RZ, 0xc0, !PT ;  /* 0x0000000106047812 */ /* 0x000fe400078ec0ff */
[----:B------:R-:W-:Y:S01]  /*0160*/  SHF.R.U32.HI R6, RZ, 0x1, R6 ;  /* 0x00000001ff067819 */ /* 0x000fe20000011606 */
[----:B------:R-:W-:Y:S01]  /*0170*/  IMAD R2, R2, 0xbb, RZ ;  /* 0x000000bb02027824 */ /* 0x000fe200078e02ff */
[----:B------:R-:W-:Y:S01]  /*0180*/  ISETP.NE.U32.AND P0, PT, R4, 0x1, PT ;  /* 0x000000010400780c */ /* 0x000fe20003f05070 */
[----:B------:R-:W-:-:S03]  /*0190*/  IMAD.HI.U32 R4, R5, -0x45d1745d, RZ ;  /* 0xba2e8ba305047827 */ /* 0x000fc600078e00ff */
[----:B------:R-:W-:Y:S01]  /*01a0*/  LOP3.LUT R7, R2, 0xffff, RZ, 0xc0, !PT ;  /* 0x0000ffff02077812 */ /* 0x000fe200078ec0ff */
[----:B------:R-:W-:Y:S01]  /*01b0*/  VIADD R9, R6, 0xdc ;  /* 0x000000dc06097836 */ /* 0x000fe20000000000 */
[----:B------:R-:W-:Y:S02]  /*01c0*/  SHF.R.U32.HI R4, RZ, 0x6, R4 ;  /* 0x00000006ff047819 */ /* 0x000fe40000011604 */
[----:B------:R-:W-:-:S03]  /*01d0*/  SHF.R.U32.HI R2, RZ, 0xb, R7 ;  /* 0x0000000bff027819 */ /* 0x000fc60000011607 */
[----:B------:R-:W-:Y:S01]  /*01e0*/  IMAD R5, R4, -0x58, R5 ;  /* 0xffffffa804057824 */ /* 0x000fe200078e0205 */
[----:B------:R-:W-:Y:S01]  /*01f0*/  LOP3.LUT R2, R2, 0x1, RZ, 0xc0, !PT ;  /* 0x0000000102027812 */ /* 0x000fe200078ec0ff */
[----:B------:R-:W-:Y:S01]  /*0200*/  @P0 IMAD.MOV R9, RZ, RZ, R6 ;  /* 0x000000ffff090224 */ /* 0x000fe200078e0206 */
[----:B------:R-:W-:Y:S02]  /*0210*/  SHF.R.U32.HI R6, RZ, 0xc, R7 ;  /* 0x0000000cff067819 */ /* 0x000fe40000011607 */
[----:B------:R-:W-:Y:S01]  /*0220*/  PRMT R5, R5, 0x9910, RZ ;  /* 0x0000991005057816 */ /* 0x000fe200000000ff */
[----:B------:R-:W-:Y:S01]  /*0230*/  IMAD R7, R4, 0x3a7, R9 ;  /* 0x000003a704077824 */ /* 0x000fe200078e0209 */
[----:B------:R-:W-:Y:S02]  /*0240*/  ISETP.NE.U32.AND P0, PT, R2, 0x1, PT ;  /* 0x000000010200780c */ /* 0x000fe40003f05070 */
[----:B------:R-:W-:Y:S01]  /*0250*/  PRMT R6, R6, 0x9910, RZ ;  /* 0x0000991006067816 */ /* 0x000fe200000000ff */
[----:B------:R-:W-:-:S02]  /*0260*/  IMAD.MOV.U32 R2, RZ, RZ, R5 ;  /* 0x000000ffff027224 */ /* 0x000fc400078e0005 */
[----:B------:R-:W0:Y:S01]  /*0270*/  LDC.64 R4, c[0x0][0x380] ;  /* 0x0000e000ff047b82 */ /* 0x000e220000000a00 */
[----:B------:R-:W-:Y:S02]  /*0280*/  VIADD R9, R7, 0x1b8 ;  /* 0x000001b807097836 */ /* 0x000fe40000000000 */
[----:B------:R-:W-:Y:S02]  /*0290*/  IMAD R2, R2, 0xbb, RZ ;  /* 0x000000bb02027824 */ /* 0x000fe400078e02ff */
[----:B------:R-:W-:-:S03]  /*02a0*/  IMAD R6, R6, 0xb, RZ ;  /* 0x0000000b06067824 */ /* 0x000fc600078e02ff */
[----:B------:R-:W-:Y:S01]  /*02b0*/  LOP3.LUT R2, R2, 0xffff, RZ, 0xc0, !PT ;  /* 0x0000ffff02027812 */ /* 0x000fe200078ec0ff */
[----:B------:R-:W-:Y:S01]  /*02c0*/  @P0 IMAD.MOV R9, RZ, RZ, R7 ;  /* 0x000000ffff090224 */ /* 0x000fe200078e0207 */
[----:B------:R-:W-:Y:S02]  /*02d0*/  LOP3.LUT R6, R6, 0xffff, RZ, 0xc0, !PT ;  /* 0x0000ffff06067812 */ /* 0x000fe400078ec0ff */
[----:B------:R-:W-:-:S03]  /*02e0*/  SHF.R.U32.HI R2, RZ, 0xc, R2 ;  /* 0x0000000cff027819 */ /* 0x000fc60000011602 */
[----:B------:R-:W-:Y:S01]  /*02f0*/  IMAD.IADD R6, R6, 0x1, R9 ;  /* 0x0000000106067824 */ /* 0x000fe200078e0209 */
[----:B------:R-:W-:-:S05]  /*0300*/  LOP3.LUT R7, R2, 0xffff, RZ, 0xc0, !PT ;  /* 0x0000ffff02077812 */ /* 0x000fca00078ec0ff */
[----:B------:R-:W-:-:S04]  /*0310*/  IMAD R7, R7, 0x37, R6 ;  /* 0x0000003707077824 */ /* 0x000fc800078e0206 */
[----:B0-----:R-:W-:Y:S02]  /*0320*/  IMAD.WIDE.U32 R4, R7, 0x4, R4 ;  /* 0x0000000407047825 */ /* 0x001fe400078e0004 */
[----:B------:R-:W0:Y:S04]  /*0330*/  LDC.64 R6, c[0x0][0x388] ;  /* 0x0000e200ff067b82 */ /* 0x000e280000000a00 */
[----:B-1----:R-:W2:Y:S01]  /*0340*/  LDG.E.CONSTANT R5, desc[UR4][R4.64] ;  /* 0x0000000404057981 */ /* 0x002ea2000c1e9900 */
[----:B------:R-:W-:-:S04]  /*0350*/  IMAD R3, R0, 0x2c, R3 ;  /* 0x0000002c00037824 */ /* 0x000fc800078e0203 */
[----:B0-----:R-:W-:-:S05]  /*0360*/  IMAD.WIDE.U32 R2, R3, 0x4, R6 ;  /* 0x0000000403027825 */ /* 0x001fca00078e0006 */
[----:B--2---:R-:W-:Y:S01]  /*0370*/  STG.E desc[UR4][R2.64], R5 ;  /* 0x0000000502007986 */ /* 0x004fe2000c101904 */
[----:B------:R-:W-:Y:S05]  /*0380*/  EXIT ;  /* 0x000000000000794d */ /* 0x000fea0003800000 */
.L_x_0:
[----:B------:R-:W-:-:S00]  /*0390*/  BRA `(.L_x_0) ;  /* 0xfffffffc00fc7947 */ /* 0x000fc0000383ffff */
[----:B------:R-:W-:-:S00]  /*03a0*/  NOP ;  /* 0x0000000000007918 */ /* 0x000fc00000000000 */
        /* <DEDUP_REMOVED lines=13> */
.L_x_1:


//--------------------- .nv.shared.reserved.0     --------------------------
	.section	.nv.shared.reserved.0,"aw",@nobits
	.weak		__nv_reservedSMEM_offset_0_alias
	.size		__nv_reservedSMEM_offset_0_alias, 0, 64
	.other		__nv_reservedSMEM_offset_0_alias,@"STO_CUDA_RESERVED_SHARED STV_DEFAULT"
__nv_reservedSMEM_offset_0_alias:
	.zero		0
	.zero		64


//--------------------- .nv.constant0.default_function_kernel --------------------------
	.section	.nv.constant0.default_function_kernel,"a",@progbits
	.sectionflags	@""
	.align	4
.nv.constant0.default_function_kernel:
	.zero		912


//--------------------- SYMBOLS --------------------------

	.type		.nv.reservedSmem.offset0,@object
	.size		.nv.reservedSmem.offset0,0x4
